//
// Generated by NVIDIA NVVM Compiler
//
// Compiler Build ID: CL-36424714
// Cuda compilation tools, release 13.0, V13.0.88
// Based on NVVM 20.0.0
//

.version 9.0
.target sm_100
.address_size 64

	// .globl	_Z6renderiiPi

.visible .entry _Z6renderiiPi(
	.param .u32 _Z6renderiiPi_param_0,
	.param .u32 _Z6renderiiPi_param_1,
	.param .u64 .ptr .align 1 _Z6renderiiPi_param_2
)
{
	.reg .pred 	%p<4>;
	.reg .b32 	%r<20>;
	.reg .b64 	%rd<5>;
	.reg .b64 	%fd<9>;

	ld.param.u32 	%r3, [_Z6renderiiPi_param_0];
	ld.param.u32 	%r5, [_Z6renderiiPi_param_1];
	ld.param.u64 	%rd1, [_Z6renderiiPi_param_2];
	mov.u32 	%r6, %ctaid.x;
	mov.u32 	%r7, %ntid.x;
	mov.u32 	%r8, %tid.x;
	mad.lo.s32 	%r1, %r6, %r7, %r8;
	mov.u32 	%r9, %ctaid.y;
	mov.u32 	%r10, %ntid.y;
	mov.u32 	%r11, %tid.y;
	mad.lo.s32 	%r12, %r9, %r10, %r11;
	setp.ge.s32 	%p1, %r1, %r3;
	setp.ge.s32 	%p2, %r12, %r5;
	or.pred  	%p3, %p1, %p2;
	@%p3 bra 	$L__BB0_2;
	cvta.to.global.u64 	%rd2, %rd1;
	cvt.rn.f64.s32 	%fd1, %r1;
	add.s32 	%r13, %r3, -1;
	cvt.rn.f64.s32 	%fd2, %r13;
	div.rn.f64 	%fd3, %fd1, %fd2;
	cvt.rn.f64.u32 	%fd4, %r12;
	add.s32 	%r14, %r5, -1;
	cvt.rn.f64.u32 	%fd5, %r14;
	div.rn.f64 	%fd6, %fd4, %fd5;
	mul.f64 	%fd7, %fd3, 0d406FFFF7CED91687;
	cvt.rzi.s32.f64 	%r15, %fd7;
	mul.f64 	%fd8, %fd6, 0d406FFFF7CED91687;
	cvt.rzi.s32.f64 	%r16, %fd8;
	mad.lo.s32 	%r17, %r12, %r3, %r1;
	mul.lo.s32 	%r18, %r17, 3;
	mul.wide.s32 	%rd3, %r18, 4;
	add.s64 	%rd4, %rd2, %rd3;
	st.global.u32 	[%rd4], %r15;
	st.global.u32 	[%rd4+4], %r16;
	mov.b32 	%r19, 0;
	st.global.u32 	[%rd4+8], %r19;
$L__BB0_2:
	ret;

}


// ===== COMPILED SASS (sm_100) =====

	.target	sm_100

	.elftype	@"ET_EXEC"


//--------------------- .note.nv.tkinfo           --------------------------
	.section	.note.nv.tkinfo,"",@"SHT_NOTE"
	.sectionflags	@"SHF_NOTE_NV_TKINFO"
	.tkinfo
        /*0018*/ 	.word	0x00000002
        /*0030*/ 	.string	""
        /*0030*/ 	.string	"ptxas"
        /*0030*/ 	.string	"Cuda compilation tools, release 13.0, V13.0.88"
        /*0030*/ 	.string	"Build cuda_13.0.r13.0/compiler.36424714_0"
        /*0030*/ 	.string	"-arch sm_100 -m 64 "



//--------------------- .note.nv.cuinfo           --------------------------
	.section	.note.nv.cuinfo,"",@"SHT_NOTE"
	.sectionflags	@"SHF_NOTE_NV_CUINFO"
        /*0018*/ 	.short	0x0002
        /*001a*/ 	.short	0x0064
        /*001c*/ 	.short	0x0082
	.zero		2


//--------------------- .nv.info                  --------------------------
	.section	.nv.info,"",@"SHT_CUDA_INFO"
	.align	4


	//----- nvinfo : EIATTR_REGCOUNT
	.align		4
        /*0000*/ 	.byte	0x04, 0x2f
        /*0002*/ 	.short	(.L_1 - .L_0)
	.align		4
.L_0:
        /*0004*/ 	.word	index@(_Z6renderiiPi)
        /*0008*/ 	.word	0x0000001c


	//----- nvinfo : EIATTR_FRAME_SIZE
	.align		4
.L_1:
        /*000c*/ 	.byte	0x04, 0x11
        /*000e*/ 	.short	(.L_3 - .L_2)
	.align		4
.L_2:
        /*0010*/ 	.word	index@($__internal_0_$__cuda_sm20_div_rn_f64_full)
        /*0014*/ 	.word	0x00000000


	//----- nvinfo : EIATTR_FRAME_SIZE
	.align		4
.L_3:
        /*0018*/ 	.byte	0x04, 0x11
        /*001a*/ 	.short	(.L_5 - .L_4)
	.align		4
.L_4:
        /*001c*/ 	.word	index@(_Z6renderiiPi)
        /*0020*/ 	.word	0x00000000


	//----- nvinfo : EIATTR_MIN_STACK_SIZE
	.align		4
.L_5:
        /*0024*/ 	.byte	0x04, 0x12
        /*0026*/ 	.short	(.L_7 - .L_6)
	.align		4
.L_6:
        /*0028*/ 	.word	index@(_Z6renderiiPi)
        /*002c*/ 	.word	0x00000000
.L_7:


//--------------------- .nv.compat                --------------------------
	.section	.nv.compat,"",@"SHT_CUDA_COMPAT_INFO"
	.align	4
        /*0000*/ 	.byte	0x02, 0x09, 0x00, 0x00, 0x02, 0x02, 0x01, 0x00, 0x02, 0x05, 0x05, 0x00, 0x03, 0x07, 0x01, 0x01
        /*0010*/ 	.byte	0x02, 0x03, 0x00, 0x00, 0x02, 0x06, 0x01, 0x00, 0x04, 0x0b, 0x08, 0x00, 0x01, 0x00, 0x00, 0x00
        /*0020*/ 	.byte	0x00, 0x00, 0x00, 0x00


//--------------------- .nv.info._Z6renderiiPi    --------------------------
	.section	.nv.info._Z6renderiiPi,"",@"SHT_CUDA_INFO"
	.sectionflags	@""
	.align	4


	//----- nvinfo : EIATTR_CUDA_API_VERSION
	.align		4
        /*0000*/ 	.byte	0x04, 0x37
        /*0002*/ 	.short	(.L_9 - .L_8)
.L_8:
        /*0004*/ 	.word	0x00000082


	//----- nvinfo : EIATTR_KPARAM_INFO
	.align		4
.L_9:
        /*0008*/ 	.byte	0x04, 0x17
        /*000a*/ 	.short	(.L_11 - .L_10)
.L_10:
        /*000c*/ 	.word	0x00000000
        /*0010*/ 	.short	0x0002
        /*0012*/ 	.short	0x0008
        /*0014*/ 	.byte	0x00, 0xf5, 0x21, 0x00


	//----- nvinfo : EIATTR_KPARAM_INFO
	.align		4
.L_11:
        /*0018*/ 	.byte	0x04, 0x17
        /*001a*/ 	.short	(.L_13 - .L_12)
.L_12:
        /*001c*/ 	.word	0x00000000
        /*0020*/ 	.short	0x0001
        /*0022*/ 	.short	0x0004
        /*0024*/ 	.byte	0x00, 0xf0, 0x11, 0x00


	//----- nvinfo : EIATTR_KPARAM_INFO
	.align		4
.L_13:
        /*0028*/ 	.byte	0x04, 0x17
        /*002a*/ 	.short	(.L_15 - .L_14)
.L_14:
        /*002c*/ 	.word	0x00000000
        /*0030*/ 	.short	0x0000
        /*0032*/ 	.short	0x0000
        /*0034*/ 	.byte	0x00, 0xf0, 0x11, 0x00


	//----- nvinfo : EIATTR_SPARSE_MMA_MASK
	.align		4
.L_15:
        /*0038*/ 	.byte	0x03, 0x50
        /*003a*/ 	.short	0x0000


	//----- nvinfo : EIATTR_MAXREG_COUNT
	.align		4
        /*003c*/ 	.byte	0x03, 0x1b
        /*003e*/ 	.short	0x00ff


	//----- nvinfo : EIATTR_MERCURY_ISA_VERSION
	.align		4
        /*0040*/ 	.byte	0x03, 0x5f
        /*0042*/ 	.short	0x0101


	//----- nvinfo : EIATTR_VRC_CTA_INIT_COUNT
	.align		4
        /*0044*/ 	.byte	0x02, 0x4a
	.zero		1
	.zero		1


	//----- nvinfo : EIATTR_EXIT_INSTR_OFFSETS
	.align		4
        /*0048*/ 	.byte	0x04, 0x1c
        /*004a*/ 	.short	(.L_17 - .L_16)


	//   ....[0]....
.L_16:
        /*004c*/ 	.word	0x000000c0


	//   ....[1]....
        /*0050*/ 	.word	0x00000520


	//----- nvinfo : EIATTR_CRS_STACK_SIZE
	.align		4
.L_17:
        /*0054*/ 	.byte	0x04, 0x1e
        /*0056*/ 	.short	(.L_19 - .L_18)
.L_18:
        /*0058*/ 	.word	0x00000000


	//----- nvinfo : EIATTR_CBANK_PARAM_SIZE
	.align		4
.L_19:
        /*005c*/ 	.byte	0x03, 0x19
        /*005e*/ 	.short	0x0010


	//----- nvinfo : EIATTR_PARAM_CBANK
	.align		4
        /*0060*/ 	.byte	0x04, 0x0a
        /*0062*/ 	.short	(.L_21 - .L_20)
	.align		4
.L_20:
        /*0064*/ 	.word	index@(.nv.constant0._Z6renderiiPi)
        /*0068*/ 	.short	0x0380
        /*006a*/ 	.short	0x0010


	//----- nvinfo : EIATTR_SW_WAR
	.align		4
.L_21:
        /*006c*/ 	.byte	0x04, 0x36
        /*006e*/ 	.short	(.L_23 - .L_22)
.L_22:
        /*0070*/ 	.word	0x00000008
.L_23:


//--------------------- .nv.callgraph             --------------------------
	.section	.nv.callgraph,"",@"SHT_CUDA_CALLGRAPH"
	.align	4
	.sectionentsize	8
	.align		4
        /*0000*/ 	.word	0x00000000
	.align		4
        /*0004*/ 	.word	0xffffffff
	.align		4
        /*0008*/ 	.word	0x00000000
	.align		4
        /*000c*/ 	.word	0xfffffffe
	.align		4
        /*0010*/ 	.word	0x00000000
	.align		4
        /*0014*/ 	.word	0xfffffffd
	.align		4
        /*0018*/ 	.word	0x00000000
	.align		4
        /*001c*/ 	.word	0xfffffffc


//--------------------- .text._Z6renderiiPi       --------------------------
	.section	.text._Z6renderiiPi,"ax",@progbits
	.align	128
        .global         _Z6renderiiPi
        .type           _Z6renderiiPi,@function
        .size           _Z6renderiiPi,(.L_x_10 - _Z6renderiiPi)
        .other          _Z6renderiiPi,@"STO_CUDA_ENTRY STV_DEFAULT"
_Z6renderiiPi:
.text._Z6renderiiPi:
[----:B------:R-:W-:Y:S01]  /*0000*/  LDC R1, c[0x0][0x37c] ;  /* 0x0000df00ff017b82 */ /* 0x000fe20000000800 */
[----:B------:R-:W0:Y:S07]  /*0010*/  S2R R3, SR_TID.Y ;  /* 0x0000000000037919 */ /* 0x000e2e0000002200 */
[----:B------:R-:W1:Y:S01]  /*0020*/  LDC R13, c[0x0][0x360] ;  /* 0x0000d800ff0d7b82 */ /* 0x000e620000000800 */
[----:B------:R-:W2:Y:S01]  /*0030*/  LDCU.64 UR4, c[0x0][0x380] ;  /* 0x00007000ff0477ac */ /* 0x000ea20008000a00 */
[----:B------:R-:W1:Y:S06]  /*0040*/  S2R R2, SR_TID.X ;  /* 0x0000000000027919 */ /* 0x000e6c0000002100 */
[----:B------:R-:W0:Y:S08]  /*0050*/  S2UR UR7, SR_CTAID.Y ;  /* 0x00000000000779c3 */ /* 0x000e300000002600 */
[----:B------:R-:W0:Y:S08]  /*0060*/  LDC R0, c[0x0][0x364] ;  /* 0x0000d900ff007b82 */ /* 0x000e300000000800 */
[----:B------:R-:W1:Y:S01]  /*0070*/  S2UR UR6, SR_CTAID.X ;  /* 0x00000000000679c3 */ /* 0x000e620000002500 */
[----:B0-----:R-:W-:-:S05]  /*0080*/  IMAD R0, R0, UR7, R3 ;  /* 0x0000000700007c24 */ /* 0x001fca000f8e0203 */
[----:B--2---:R-:W-:Y:S01]  /*0090*/  ISETP.GE.AND P0, PT, R0, UR5, PT ;  /* 0x0000000500007c0c */ /* 0x004fe2000bf06270 */
[----:B-1----:R-:W-:-:S05]  /*00a0*/  IMAD R13, R13, UR6, R2 ;  /* 0x000000060d0d7c24 */ /* 0x002fca000f8e0202 */
[----:B------:R-:W-:-:S13]  /*00b0*/  ISETP.GE.OR P0, PT, R13, UR4, P0 ;  /* 0x000000040d007c0c */ /* 0x000fda0008706670 */
[----:B------:R-:W-:Y:S05]  /*00c0*/  @P0 EXIT ;  /* 0x000000000000094d */ /* 0x000fea0003800000 */
[----:B------:R-:W-:Y:S01]  /*00d0*/  UIADD3 UR4, UPT, UPT, UR4, -0x1, URZ ;  /* 0xffffffff04047890 */ /* 0x000fe2000fffe0ff */
[----:B------:R-:W-:Y:S01]  /*00e0*/  IMAD.MOV.U32 R2, RZ, RZ, 0x1 ;  /* 0x00000001ff027424 */ /* 0x000fe200078e00ff */
[----:B------:R-:W-:Y:S07]  /*00f0*/  BSSY.RECONVERGENT B0, `(.L_x_0) ;  /* 0x0000017000007945 */ /* 0x000fee0003800200 */
[----:B------:R-:W0:Y:S08]  /*0100*/  I2F.F64 R4, UR4 ;  /* 0x0000000400047d12 */ /* 0x000e300008201c00 */
[----:B0-----:R-:W0:Y:S02]  /*0110*/  MUFU.RCP64H R3, R5 ;  /* 0x0000000500037308 */ /* 0x001e240000001800 */
[----:B0-----:R-:W-:-:S08]  /*0120*/  DFMA R6, -R4, R2, 1 ;  /* 0x3ff000000406742b */ /* 0x001fd00000000102 */
[----:B------:R-:W-:-:S08]  /*0130*/  DFMA R6, R6, R6, R6 ;  /* 0x000000060606722b */ /* 0x000fd00000000006 */
[----:B------:R-:W-:Y:S02]  /*0140*/  DFMA R2, R2, R6, R2 ;  /* 0x000000060202722b */ /* 0x000fe40000000002 */
[----:B------:R-:W0:Y:S06]  /*0150*/  I2F.F64 R6, R13 ;  /* 0x0000000d00067312 */ /* 0x000e2c0000201c00 */
[----:B------:R-:W-:-:S08]  /*0160*/  DFMA R8, -R4, R2, 1 ;  /* 0x3ff000000408742b */ /* 0x000fd00000000102 */
[----:B------:R-:W-:Y:S01]  /*0170*/  DFMA R2, R2, R8, R2 ;  /* 0x000000080202722b */ /* 0x000fe20000000002 */
[----:B0-----:R-:W-:-:S07]  /*0180*/  FSETP.GEU.AND P1, PT, |R7|, 6.5827683646048100446e-37, PT ;  /* 0x036000000700780b */ /* 0x001fce0003f2e200 */
[----:B------:R-:W-:-:S08]  /*0190*/  DMUL R8, R6, R2 ;  /* 0x0000000206087228 */ /* 0x000fd00000000000 */
[----:B------:R-:W-:-:S08]  /*01a0*/  DFMA R10, -R4, R8, R6 ;  /* 0x00000008040a722b */ /* 0x000fd00000000106 */
[----:B------:R-:W-:-:S10]  /*01b0*/  DFMA R2, R2, R10, R8 ;  /* 0x0000000a0202722b */ /* 0x000fd40000000008 */
[----:B------:R-:W-:-:S05]  /*01c0*/  FFMA R8, RZ, R5, R3 ;  /* 0x00000005ff087223 */ /* 0x000fca0000000003 */
[----:B------:R-:W-:-:S13]  /*01d0*/  FSETP.GT.AND P0, PT, |R8|, 1.469367938527859385e-39, PT ;  /* 0x001000000800780b */ /* 0x000fda0003f04200 */
[----:B------:R-:W-:Y:S05]  /*01e0*/  @P0 BRA P1, `(.L_x_1) ;  /* 0x00000000001c0947 */ /* 0x000fea0000800000 */
[----:B------:R-:W-:Y:S01]  /*01f0*/  IMAD.MOV.U32 R14, RZ, RZ, R6 ;  /* 0x000000ffff0e7224 */ /* 0x000fe200078e0006 */
[----:B------:R-:W-:Y:S01]  /*0200*/  MOV R12, 0x240 ;  /* 0x00000240000c7802 */ /* 0x000fe20000000f00 */
[----:B------:R-:W-:Y:S02]  /*0210*/  IMAD.MOV.U32 R15, RZ, RZ, R7 ;  /* 0x000000ffff0f7224 */ /* 0x000fe400078e0007 */
[----:B------:R-:W-:-:S07]  /*0220*/  IMAD.MOV.U32 R9, RZ, RZ, R5 ;  /* 0x000000ffff097224 */ /* 0x000fce00078e0005 */
[----:B------:R-:W-:Y:S05]  /*0230*/  CALL.REL.NOINC `($__internal_0_$__cuda_sm20_div_rn_f64_full) ;  /* 0x0000000000bc7944 */ /* 0x000fea0003c00000 */
[----:B------:R-:W-:Y:S02]  /*0240*/  IMAD.MOV.U32 R2, RZ, RZ, R14 ;  /* 0x000000ffff027224 */ /* 0x000fe400078e000e */
[----:B------:R-:W-:-:S07]  /*0250*/  IMAD.MOV.U32 R3, RZ, RZ, R15 ;  /* 0x000000ffff037224 */ /* 0x000fce00078e000f */
.L_x_1:
[----:B------:R-:W-:Y:S05]  /*0260*/  BSYNC.RECONVERGENT B0 ;  /* 0x0000000000007941 */ /* 0x000fea0003800200 */
.L_x_0:
[----:B------:R-:W0:Y:S01]  /*0270*/  LDCU UR4, c[0x0][0x384] ;  /* 0x00007080ff0477ac */ /* 0x000e220008000800 */
[----:B------:R-:W-:Y:S01]  /*0280*/  IMAD.MOV.U32 R4, RZ, RZ, 0x1 ;  /* 0x00000001ff047424 */ /* 0x000fe200078e00ff */
[----:B------:R-:W-:Y:S01]  /*0290*/  BSSY.RECONVERGENT B0, `(.L_x_2) ;  /* 0x000001a000007945 */ /* 0x000fe20003800200 */
[----:B0-----:R-:W-:-:S09]  /*02a0*/  UIADD3 UR4, UPT, UPT, UR4, -0x1, URZ ;  /* 0xffffffff04047890 */ /* 0x001fd2000fffe0ff */
[----:B------:R-:W0:Y:S02]  /*02b0*/  I2F.F64.U32 R6, UR4 ;  /* 0x0000000400067d12 */ /* 0x000e240008201800 */
[----:B------:R-:W1:Y:S06]  /*02c0*/  LDCU.64 UR4, c[0x0][0x358] ;  /* 0x00006b00ff0477ac */ /* 0x000e6c0008000a00 */
[----:B0-----:R-:W0:Y:S02]  /*02d0*/  MUFU.RCP64H R5, R7 ;  /* 0x0000000700057308 */ /* 0x001e240000001800 */
[----:B0-----:R-:W-:-:S08]  /*02e0*/  DFMA R8, -R6, R4, 1 ;  /* 0x3ff000000608742b */ /* 0x001fd00000000104 */
[----:B------:R-:W-:-:S08]  /*02f0*/  DFMA R8, R8, R8, R8 ;  /* 0x000000080808722b */ /* 0x000fd00000000008 */
[----:B------:R-:W-:Y:S02]  /*0300*/  DFMA R4, R4, R8, R4 ;  /* 0x000000080404722b */ /* 0x000fe40000000004 */
[----:B------:R-:W0:Y:S06]  /*0310*/  I2F.F64.U32 R8, R0 ;  /* 0x0000000000087312 */ /* 0x000e2c0000201800 */
        /* <DEDUP_REMOVED lines=8> */
[----:B-1----:R-:W-:Y:S05]  /*03a0*/  @P0 BRA P1, `(.L_x_3) ;  /* 0x0000000000200947 */ /* 0x002fea0000800000 */
[----:B------:R-:W-:Y:S01]  /*03b0*/  IMAD.MOV.U32 R15, RZ, RZ, R9 ;  /* 0x000000ffff0f7224 */ /* 0x000fe200078e0009 */
[----:B------:R-:W-:Y:S01]  /*03c0*/  MOV R12, 0x410 ;  /* 0x00000410000c7802 */ /* 0x000fe20000000f00 */
[----:B------:R-:W-:Y:S02]  /*03d0*/  IMAD.MOV.U32 R14, RZ, RZ, R8 ;  /* 0x000000ffff0e7224 */ /* 0x000fe400078e0008 */
[----:B------:R-:W-:Y:S02]  /*03e0*/  IMAD.MOV.U32 R4, RZ, RZ, R6 ;  /* 0x000000ffff047224 */ /* 0x000fe400078e0006 */
[----:B------:R-:W-:-:S07]  /*03f0*/  IMAD.MOV.U32 R9, RZ, RZ, R7 ;  /* 0x000000ffff097224 */ /* 0x000fce00078e0007 */
[----:B------:R-:W-:Y:S05]  /*0400*/  CALL.REL.NOINC `($__internal_0_$__cuda_sm20_div_rn_f64_full) ;  /* 0x0000000000487944 */ /* 0x000fea0003c00000 */
[----:B------:R-:W-:Y:S02]  /*0410*/  IMAD.MOV.U32 R4, RZ, RZ, R14 ;  /* 0x000000ffff047224 */ /* 0x000fe400078e000e */
[----:B------:R-:W-:-:S07]  /*0420*/  IMAD.MOV.U32 R5, RZ, RZ, R15 ;  /* 0x000000ffff057224 */ /* 0x000fce00078e000f */
.L_x_3:
[----:B------:R-:W-:Y:S05]  /*0430*/  BSYNC.RECONVERGENT B0 ;  /* 0x0000000000007941 */ /* 0x000fea0003800200 */
.L_x_2:
[----:B------:R-:W0:Y:S01]  /*0440*/  LDCU UR8, c[0x0][0x380] ;  /* 0x00007000ff0877ac */ /* 0x000e220008000800 */
[----:B------:R-:W1:Y:S01]  /*0450*/  LDC.64 R6, c[0x0][0x388] ;  /* 0x0000e200ff067b82 */ /* 0x000e620000000a00 */
[----:B------:R-:W-:Y:S01]  /*0460*/  UMOV UR6, 0xced91687 ;  /* 0xced9168700067882 */ /* 0x000fe20000000000 */
[----:B------:R-:W-:Y:S02]  /*0470*/  UMOV UR7, 0x406ffff7 ;  /* 0x406ffff700077882 */ /* 0x000fe40000000000 */
[----:B------:R-:W-:Y:S02]  /*0480*/  DMUL R2, R2, UR6 ;  /* 0x0000000602027c28 */ /* 0x000fe40008000000 */
[----:B------:R-:W-:-:S08]  /*0490*/  DMUL R4, R4, UR6 ;  /* 0x0000000604047c28 */ /* 0x000fd00008000000 */
[----:B------:R-:W2:Y:S01]  /*04a0*/  F2I.F64.TRUNC R3, R2 ;  /* 0x0000000200037311 */ /* 0x000ea2000030d100 */
[----:B0-----:R-:W-:-:S04]  /*04b0*/  IMAD R0, R0, UR8, R13 ;  /* 0x0000000800007c24 */ /* 0x001fc8000f8e020d */
[----:B------:R-:W-:-:S03]  /*04c0*/  IMAD R9, R0, 0x3, RZ ;  /* 0x0000000300097824 */ /* 0x000fc600078e02ff */
[----:B------:R-:W0:Y:S01]  /*04d0*/  F2I.F64.TRUNC R5, R4 ;  /* 0x0000000400057311 */ /* 0x000e22000030d100 */
[----:B-1----:R-:W-:-:S05]  /*04e0*/  IMAD.WIDE R6, R9, 0x4, R6 ;  /* 0x0000000409067825 */ /* 0x002fca00078e0206 */
[----:B------:R-:W-:Y:S04]  /*04f0*/  STG.E desc[UR4][R6.64+0x8], RZ ;  /* 0x000008ff06007986 */ /* 0x000fe8000c101904 */
[----:B--2---:R-:W-:Y:S04]  /*0500*/  STG.E desc[UR4][R6.64], R3 ;  /* 0x0000000306007986 */ /* 0x004fe8000c101904 */
[----:B0-----:R-:W-:Y:S01]  /*0510*/  STG.E desc[UR4][R6.64+0x4], R5 ;  /* 0x0000040506007986 */ /* 0x001fe2000c101904 */
[----:B------:R-:W-:Y:S05]  /*0520*/  EXIT ;  /* 0x000000000000794d */ /* 0x000fea0003800000 */
        .weak           $__internal_0_$__cuda_sm20_div_rn_f64_full
        .type           $__internal_0_$__cuda_sm20_div_rn_f64_full,@function
        .size           $__internal_0_$__cuda_sm20_div_rn_f64_full,(.L_x_10 - $__internal_0_$__cuda_sm20_div_rn_f64_full)
$__internal_0_$__cuda_sm20_div_rn_f64_full:
[C---:B------:R-:W-:Y:S01]  /*0530*/  FSETP.GEU.AND P0, PT, |R9|.reuse, 1.469367938527859385e-39, PT ;  /* 0x001000000900780b */ /* 0x040fe20003f0e200 */
[--C-:B------:R-:W-:Y:S01]  /*0540*/  IMAD.MOV.U32 R8, RZ, RZ, R4.reuse ;  /* 0x000000ffff087224 */ /* 0x100fe200078e0004 */
[C---:B------:R-:W-:Y:S01]  /*0550*/  LOP3.LUT R10, R9.reuse, 0x800fffff, RZ, 0xc0, !PT ;  /* 0x800fffff090a7812 */ /* 0x040fe200078ec0ff */
[----:B------:R-:W-:Y:S01]  /*0560*/  IMAD.MOV.U32 R7, RZ, RZ, R15 ;  /* 0x000000ffff077224 */ /* 0x000fe200078e000f */
[----:B------:R-:W-:Y:S01]  /*0570*/  LOP3.LUT R20, R9, 0x7ff00000, RZ, 0xc0, !PT ;  /* 0x7ff0000009147812 */ /* 0x000fe200078ec0ff */
[----:B------:R-:W-:Y:S01]  /*0580*/  IMAD.MOV.U32 R16, RZ, RZ, 0x1 ;  /* 0x00000001ff107424 */ /* 0x000fe200078e00ff */
[----:B------:R-:W-:Y:S01]  /*0590*/  LOP3.LUT R11, R10, 0x3ff00000, RZ, 0xfc, !PT ;  /* 0x3ff000000a0b7812 */ /* 0x000fe200078efcff */
[----:B------:R-:W-:Y:S01]  /*05a0*/  IMAD.MOV.U32 R10, RZ, RZ, R4 ;  /* 0x000000ffff0a7224 */ /* 0x000fe200078e0004 */
[C---:B------:R-:W-:Y:S01]  /*05b0*/  FSETP.GEU.AND P2, PT, |R7|.reuse, 1.469367938527859385e-39, PT ;  /* 0x001000000700780b */ /* 0x040fe20003f4e200 */
[----:B------:R-:W-:Y:S01]  /*05c0*/  IMAD.MOV.U32 R6, RZ, RZ, R14 ;  /* 0x000000ffff067224 */ /* 0x000fe200078e000e */
[----:B------:R-:W-:Y:S01]  /*05d0*/  LOP3.LUT R15, R7, 0x7ff00000, RZ, 0xc0, !PT ;  /* 0x7ff00000070f7812 */ /* 0x000fe200078ec0ff */
[----:B------:R-:W-:Y:S02]  /*05e0*/  BSSY.RECONVERGENT B1, `(.L_x_4) ;  /* 0x0000050000017945 */ /* 0x000fe40003800200 */
[----:B------:R-:W-:Y:S01]  /*05f0*/  @!P0 DMUL R10, R8, 8.98846567431157953865e+307 ;  /* 0x7fe00000080a8828 */ /* 0x000fe20000000000 */
[----:B------:R-:W-:-:S05]  /*0600*/  ISETP.GE.U32.AND P1, PT, R15, R20, PT ;  /* 0x000000140f00720c */ /* 0x000fca0003f26070 */
[----:B------:R-:W0:Y:S02]  /*0610*/  MUFU.RCP64H R17, R11 ;  /* 0x0000000b00117308 */ /* 0x000e240000001800 */
[----:B------:R-:W-:-:S04]  /*0620*/  @!P2 LOP3.LUT R14, R9, 0x7ff00000, RZ, 0xc0, !PT ;  /* 0x7ff00000090ea812 */ /* 0x000fc800078ec0ff */
[----:B------:R-:W-:Y:S01]  /*0630*/  @!P2 ISETP.GE.U32.AND P3, PT, R15, R14, PT ;  /* 0x0000000e0f00a20c */ /* 0x000fe20003f66070 */
[----:B------:R-:W-:-:S05]  /*0640*/  IMAD.MOV.U32 R14, RZ, RZ, 0x1ca00000 ;  /* 0x1ca00000ff0e7424 */ /* 0x000fca00078e00ff */
[----:B------:R-:W-:-:S04]  /*0650*/  @!P2 SEL R19, R14, 0x63400000, !P3 ;  /* 0x634000000e13a807 */ /* 0x000fc80005800000 */
[----:B------:R-:W-:Y:S01]  /*0660*/  @!P2 LOP3.LUT R22, R19, 0x80000000, R7, 0xf8, !PT ;  /* 0x800000001316a812 */ /* 0x000fe200078ef807 */
[----:B0-----:R-:W-:-:S03]  /*0670*/  DFMA R4, R16, -R10, 1 ;  /* 0x3ff000001004742b */ /* 0x001fc6000000080a */
[----:B------:R-:W-:Y:S01]  /*0680*/  @!P2 LOP3.LUT R23, R22, 0x100000, RZ, 0xfc, !PT ;  /* 0x001000001617a812 */ /* 0x000fe200078efcff */
[----:B------:R-:W-:-:S04]  /*0690*/  @!P2 IMAD.MOV.U32 R22, RZ, RZ, RZ ;  /* 0x000000ffff16a224 */ /* 0x000fc800078e00ff */
[----:B------:R-:W-:-:S08]  /*06a0*/  DFMA R4, R4, R4, R4 ;  /* 0x000000040404722b */ /* 0x000fd00000000004 */
[----:B------:R-:W-:Y:S01]  /*06b0*/  DFMA R16, R16, R4, R16 ;  /* 0x000000041010722b */ /* 0x000fe20000000010 */
[----:B------:R-:W-:Y:S01]  /*06c0*/  SEL R5, R14, 0x63400000, !P1 ;  /* 0x634000000e057807 */ /* 0x000fe20004800000 */
[----:B------:R-:W-:-:S03]  /*06d0*/  IMAD.MOV.U32 R4, RZ, RZ, R6 ;  /* 0x000000ffff047224 */ /* 0x000fc600078e0006 */
[----:B------:R-:W-:-:S03]  /*06e0*/  LOP3.LUT R5, R5, 0x800fffff, R7, 0xf8, !PT ;  /* 0x800fffff05057812 */ /* 0x000fc600078ef807 */
[----:B------:R-:W-:-:S03]  /*06f0*/  DFMA R18, R16, -R10, 1 ;  /* 0x3ff000001012742b */ /* 0x000fc6000000080a */
[----:B------:R-:W-:Y:S01]  /*0700*/  @!P2 DFMA R4, R4, 2, -R22 ;  /* 0x400000000404a82b */ /* 0x000fe20000000816 */
[----:B------:R-:W-:-:S04]  /*0710*/  IMAD.MOV.U32 R22, RZ, RZ, R15 ;  /* 0x000000ffff167224 */ /* 0x000fc800078e000f */
[----:B------:R-:W-:Y:S01]  /*0720*/  DFMA R16, R16, R18, R16 ;  /* 0x000000121010722b */ /* 0x000fe20000000010 */
[----:B------:R-:W-:Y:S01]  /*0730*/  IMAD.MOV.U32 R23, RZ, RZ, R20 ;  /* 0x000000ffff177224 */ /* 0x000fe200078e0014 */
[----:B------:R-:W-:-:S03]  /*0740*/  @!P0 LOP3.LUT R23, R11, 0x7ff00000, RZ, 0xc0, !PT ;  /* 0x7ff000000b178812 */ /* 0x000fc600078ec0ff */
[----:B------:R-:W-:Y:S02]  /*0750*/  @!P2 LOP3.LUT R22, R5, 0x7ff00000, RZ, 0xc0, !PT ;  /* 0x7ff000000516a812 */ /* 0x000fe400078ec0ff */
[----:B------:R-:W-:Y:S01]  /*0760*/  VIADD R25, R23, 0xffffffff ;  /* 0xffffffff17197836 */ /* 0x000fe20000000000 */
[----:B------:R-:W-:Y:S02]  /*0770*/  DMUL R18, R16, R4 ;  /* 0x0000000410127228 */ /* 0x000fe40000000000 */
[----:B------:R-:W-:-:S05]  /*0780*/  VIADD R24, R22, 0xffffffff ;  /* 0xffffffff16187836 */ /* 0x000fca0000000000 */
[----:B------:R-:W-:Y:S01]  /*0790*/  ISETP.GT.U32.AND P0, PT, R24, 0x7feffffe, PT ;  /* 0x7feffffe1800780c */ /* 0x000fe20003f04070 */
[----:B------:R-:W-:-:S03]  /*07a0*/  DFMA R20, R18, -R10, R4 ;  /* 0x8000000a1214722b */ /* 0x000fc60000000004 */
[----:B------:R-:W-:-:S05]  /*07b0*/  ISETP.GT.U32.OR P0, PT, R25, 0x7feffffe, P0 ;  /* 0x7feffffe1900780c */ /* 0x000fca0000704470 */
[----:B------:R-:W-:-:S08]  /*07c0*/  DFMA R16, R16, R20, R18 ;  /* 0x000000141010722b */ /* 0x000fd00000000012 */
[----:B------:R-:W-:Y:S05]  /*07d0*/  @P0 BRA `(.L_x_5) ;  /* 0x00000000006c0947 */ /* 0x000fea0003800000 */
[----:B------:R-:W-:-:S04]  /*07e0*/  LOP3.LUT R18, R9, 0x7ff00000, RZ, 0xc0, !PT ;  /* 0x7ff0000009127812 */ /* 0x000fc800078ec0ff */
[CC--:B------:R-:W-:Y:S02]  /*07f0*/  VIADDMNMX R6, R15.reuse, -R18.reuse, 0xb9600000, !PT ;  /* 0xb96000000f067446 */ /* 0x0c0fe40007800912 */
[----:B------:R-:W-:Y:S02]  /*0800*/  ISETP.GE.U32.AND P0, PT, R15, R18, PT ;  /* 0x000000120f00720c */ /* 0x000fe40003f06070 */
[----:B------:R-:W-:Y:S02]  /*0810*/  VIMNMX R6, PT, PT, R6, 0x46a00000, PT ;  /* 0x46a0000006067848 */ /* 0x000fe40003fe0100 */
[----:B------:R-:W-:-:S05]  /*0820*/  SEL R7, R14, 0x63400000, !P0 ;  /* 0x634000000e077807 */ /* 0x000fca0004000000 */
[----:B------:R-:W-:Y:S02]  /*0830*/  IMAD.IADD R18, R6, 0x1, -R7 ;  /* 0x0000000106127824 */ /* 0x000fe400078e0a07 */
[----:B------:R-:W-:Y:S02]  /*0840*/  IMAD.MOV.U32 R6, RZ, RZ, RZ ;  /* 0x000000ffff067224 */ /* 0x000fe400078e00ff */
[----:B------:R-:W-:-:S06]  /*0850*/  VIADD R7, R18, 0x7fe00000 ;  /* 0x7fe0000012077836 */ /* 0x000fcc0000000000 */
[----:B------:R-:W-:-:S10]  /*0860*/  DMUL R14, R16, R6 ;  /* 0x00000006100e7228 */ /* 0x000fd40000000000 */
[----:B------:R-:W-:-:S13]  /*0870*/  FSETP.GTU.AND P0, PT, |R15|, 1.469367938527859385e-39, PT ;  /* 0x001000000f00780b */ /* 0x000fda0003f0c200 */
[----:B------:R-:W-:Y:S05]  /*0880*/  @P0 BRA `(.L_x_6) ;  /* 0x0000000000940947 */ /* 0x000fea0003800000 */
[----:B------:R-:W-:Y:S01]  /*0890*/  DFMA R4, R16, -R10, R4 ;  /* 0x8000000a1004722b */ /* 0x000fe20000000004 */
[----:B------:R-:W-:-:S09]  /*08a0*/  IMAD.MOV.U32 R6, RZ, RZ, RZ ;  /* 0x000000ffff067224 */ /* 0x000fd200078e00ff */
[C---:B------:R-:W-:Y:S02]  /*08b0*/  FSETP.NEU.AND P0, PT, R5.reuse, RZ, PT ;  /* 0x000000ff0500720b */ /* 0x040fe40003f0d000 */
[----:B------:R-:W-:-:S04]  /*08c0*/  LOP3.LUT R9, R5, 0x80000000, R9, 0x48, !PT ;  /* 0x8000000005097812 */ /* 0x000fc800078e4809 */
[----:B------:R-:W-:-:S07]  /*08d0*/  LOP3.LUT R7, R9, R7, RZ, 0xfc, !PT ;  /* 0x0000000709077212 */ /* 0x000fce00078efcff */
[----:B------:R-:W-:Y:S05]  /*08e0*/  @!P0 BRA `(.L_x_6) ;  /* 0x00000000007c8947 */ /* 0x000fea0003800000 */
[----:B------:R-:W-:Y:S01]  /*08f0*/  IMAD.MOV R5, RZ, RZ, -R18 ;  /* 0x000000ffff057224 */ /* 0x000fe200078e0a12 */
[----:B------:R-:W-:Y:S01]  /*0900*/  DMUL.RP R6, R16, R6 ;  /* 0x0000000610067228 */ /* 0x000fe20000008000 */
[----:B------:R-:W-:-:S06]  /*0910*/  IMAD.MOV.U32 R4, RZ, RZ, RZ ;  /* 0x000000ffff047224 */ /* 0x000fcc00078e00ff */
[----:B------:R-:W-:-:S03]  /*0920*/  DFMA R4, R14, -R4, R16 ;  /* 0x800000040e04722b */ /* 0x000fc60000000010 */
[----:B------:R-:W-:-:S03]  /*0930*/  LOP3.LUT R9, R7, R9, RZ, 0x3c, !PT ;  /* 0x0000000907097212 */ /* 0x000fc600078e3cff */
[----:B------:R-:W-:-:S04]  /*0940*/  IADD3 R4, PT, PT, -R18, -0x43300000, RZ ;  /* 0xbcd0000012047810 */ /* 0x000fc80007ffe1ff */
[----:B------:R-:W-:-:S04]  /*0950*/  FSETP.NEU.AND P0, PT, |R5|, R4, PT ;  /* 0x000000040500720b */ /* 0x000fc80003f0d200 */
[----:B------:R-:W-:Y:S02]  /*0960*/  FSEL R14, R6, R14, !P0 ;  /* 0x0000000e060e7208 */ /* 0x000fe40004000000 */
[----:B------:R-:W-:Y:S01]  /*0970*/  FSEL R15, R9, R15, !P0 ;  /* 0x0000000f090f7208 */ /* 0x000fe20004000000 */
[----:B------:R-:W-:Y:S06]  /*0980*/  BRA `(.L_x_6) ;  /* 0x0000000000547947 */ /* 0x000fec0003800000 */
.L_x_5:
[----:B------:R-:W-:-:S14]  /*0990*/  DSETP.NAN.AND P0, PT, R6, R6, PT ;  /* 0x000000060600722a */ /* 0x000fdc0003f08000 */
[----:B------:R-:W-:Y:S05]  /*09a0*/  @P0 BRA `(.L_x_7) ;  /* 0x0000000000440947 */ /* 0x000fea0003800000 */
[----:B------:R-:W-:-:S14]  /*09b0*/  DSETP.NAN.AND P0, PT, R8, R8, PT ;  /* 0x000000080800722a */ /* 0x000fdc0003f08000 */
[----:B------:R-:W-:Y:S05]  /*09c0*/  @P0 BRA `(.L_x_8) ;  /* 0x0000000000300947 */ /* 0x000fea0003800000 */
[----:B------:R-:W-:Y:S01]  /*09d0*/  ISETP.NE.AND P0, PT, R22, R23, PT ;  /* 0x000000171600720c */ /* 0x000fe20003f05270 */
[----:B------:R-:W-:Y:S02]  /*09e0*/  IMAD.MOV.U32 R14, RZ, RZ, 0x0 ;  /* 0x00000000ff0e7424 */ /* 0x000fe400078e00ff */
[----:B------:R-:W-:-:S10]  /*09f0*/  IMAD.MOV.U32 R15, RZ, RZ, -0x80000 ;  /* 0xfff80000ff0f7424 */ /* 0x000fd400078e00ff */
[----:B------:R-:W-:Y:S05]  /*0a00*/  @!P0 BRA `(.L_x_6) ;  /* 0x0000000000348947 */ /* 0x000fea0003800000 */
[----:B------:R-:W-:Y:S02]  /*0a10*/  ISETP.NE.AND P0, PT, R22, 0x7ff00000, PT ;  /* 0x7ff000001600780c */ /* 0x000fe40003f05270 */
[----:B------:R-:W-:Y:S02]  /*0a20*/  LOP3.LUT R15, R7, 0x80000000, R9, 0x48, !PT ;  /* 0x80000000070f7812 */ /* 0x000fe400078e4809 */
[----:B------:R-:W-:-:S13]  /*0a30*/  ISETP.EQ.OR P0, PT, R23, RZ, !P0 ;  /* 0x000000ff1700720c */ /* 0x000fda0004702670 */
[----:B------:R-:W-:Y:S01]  /*0a40*/  @P0 LOP3.LUT R4, R15, 0x7ff00000, RZ, 0xfc, !PT ;  /* 0x7ff000000f040812 */ /* 0x000fe200078efcff */
[----:B------:R-:W-:Y:S02]  /*0a50*/  @!P0 IMAD.MOV.U32 R14, RZ, RZ, RZ ;  /* 0x000000ffff0e8224 */ /* 0x000fe400078e00ff */
[----:B------:R-:W-:Y:S02]  /*0a60*/  @P0 IMAD.MOV.U32 R14, RZ, RZ, RZ ;  /* 0x000000ffff0e0224 */ /* 0x000fe400078e00ff */
[----:B------:R-:W-:Y:S01]  /*0a70*/  @P0 IMAD.MOV.U32 R15, RZ, RZ, R4 ;  /* 0x000000ffff0f0224 */ /* 0x000fe200078e0004 */
[----:B------:R-:W-:Y:S06]  /*0a80*/  BRA `(.L_x_6) ;  /* 0x0000000000147947 */ /* 0x000fec0003800000 */
.L_x_8:
[----:B------:R-:W-:Y:S01]  /*0a90*/  LOP3.LUT R15, R9, 0x80000, RZ, 0xfc, !PT ;  /* 0x00080000090f7812 */ /* 0x000fe200078efcff */
[----:B------:R-:W-:Y:S01]  /*0aa0*/  IMAD.MOV.U32 R14, RZ, RZ, R8 ;  /* 0x000000ffff0e7224 */ /* 0x000fe200078e0008 */
[----:B------:R-:W-:Y:S06]  /*0ab0*/  BRA `(.L_x_6) ;  /* 0x0000000000087947 */ /* 0x000fec0003800000 */
.L_x_7:
[----:B------:R-:W-:Y:S01]  /*0ac0*/  LOP3.LUT R15, R7, 0x80000, RZ, 0xfc, !PT ;  /* 0x00080000070f7812 */ /* 0x000fe200078efcff */
[----:B------:R-:W-:-:S07]  /*0ad0*/  IMAD.MOV.U32 R14, RZ, RZ, R6 ;  /* 0x000000ffff0e7224 */ /* 0x000fce00078e0006 */
.L_x_6:
[----:B------:R-:W-:Y:S05]  /*0ae0*/  BSYNC.RECONVERGENT B1 ;  /* 0x0000000000017941 */ /* 0x000fea0003800200 */
.L_x_4:
[----:B------:R-:W-:Y:S02]  /*0af0*/  IMAD.MOV.U32 R4, RZ, RZ, R12 ;  /* 0x000000ffff047224 */ /* 0x000fe400078e000c */
[----:B------:R-:W-:-:S04]  /*0b00*/  IMAD.MOV.U32 R5, RZ, RZ, 0x0 ;  /* 0x00000000ff057424 */ /* 0x000fc800078e00ff */
[----:B------:R-:W-:Y:S05]  /*0b10*/  RET.REL.NODEC R4 `(_Z6renderiiPi) ;  /* 0xfffffff404387950 */ /* 0x000fea0003c3ffff */
.L_x_9:
[----:B------:R-:W-:-:S00]  /*0b20*/  BRA `(.L_x_9) ;  /* 0xfffffffc00fc7947 */ /* 0x000fc0000383ffff */
[----:B------:R-:W-:-:S00]  /*0b30*/  NOP ;  /* 0x0000000000007918 */ /* 0x000fc00000000000 */
        /* <DEDUP_REMOVED lines=12> */
.L_x_10:


//--------------------- .nv.shared.reserved.0     --------------------------
	.section	.nv.shared.reserved.0,"aw",@nobits
	.weak		__nv_reservedSMEM_offset_0_alias
	.size		__nv_reservedSMEM_offset_0_alias, 0, 64
	.other		__nv_reservedSMEM_offset_0_alias,@"STO_CUDA_RESERVED_SHARED STV_DEFAULT"
__nv_reservedSMEM_offset_0_alias:
	.zero		0
	.zero		64


//--------------------- .nv.constant0._Z6renderiiPi --------------------------
	.section	.nv.constant0._Z6renderiiPi,"a",@progbits
	.sectionflags	@""
	.align	4
.nv.constant0._Z6renderiiPi:
	.zero		912


//--------------------- SYMBOLS --------------------------

	.type		.nv.reservedSmem.offset0,@object
	.size		.nv.reservedSmem.offset0,0x4
